	.headerflags	@"EF_CUDA_TEXMODE_UNIFIED EF_CUDA_64BIT_ADDRESS EF_CUDA_ACCELERATORS EF_CUDA_SM90 EF_CUDA_VIRTUAL_SM(EF_CUDA_SM90)"
	.elftype	@"ET_EXEC"


//--------------------- .nv.info                  --------------------------
	.section	.nv.info,"",@"SHT_CUDA_INFO"
	.align	4


	//----- nvinfo : EIATTR_REGCOUNT
	.align		4
        /*0000*/ 	.byte	0x04, 0x2f
        /*0002*/ 	.short	(.L_1 - .L_0)
	.align		4
.L_0:
        /*0004*/ 	.word	index@(triton_poi_fused_new_zeros_6)
        /*0008*/ 	.word	0x00000008


	//----- nvinfo : EIATTR_MIN_STACK_SIZE
	.align		4
.L_1:
        /*000c*/ 	.byte	0x04, 0x12
        /*000e*/ 	.short	(.L_3 - .L_2)
	.align		4
.L_2:
        /*0010*/ 	.word	index@(triton_poi_fused_new_zeros_6)
        /*0014*/ 	.word	0x00000000


	//----- nvinfo : EIATTR_FRAME_SIZE
	.align		4
.L_3:
        /*0018*/ 	.byte	0x04, 0x11
        /*001a*/ 	.short	(.L_5 - .L_4)
	.align		4
.L_4:
        /*001c*/ 	.word	index@(triton_poi_fused_new_zeros_6)
        /*0020*/ 	.word	0x00000000


	//----- nvinfo : EIATTR_MIN_STACK_SIZE
	.align		4
.L_5:
        /*0024*/ 	.byte	0x04, 0x12
        /*0026*/ 	.short	(.L_7 - .L_6)
	.align		4
.L_6:
        /*0028*/ 	.word	index@(triton_poi_fused_new_zeros_6)
        /*002c*/ 	.word	0x00000000
.L_7:


//--------------------- .nv.info.triton_poi_fused_new_zeros_6 --------------------------
	.section	.nv.info.triton_poi_fused_new_zeros_6,"",@"SHT_CUDA_INFO"
	.sectionflags	@""
	.align	4


	//----- nvinfo : EIATTR_CUDA_API_VERSION
	.align		4
        /*0000*/ 	.byte	0x04, 0x37
        /*0002*/ 	.short	(.L_9 - .L_8)
.L_8:
        /*0004*/ 	.word	0x0000007c


	//----- nvinfo : EIATTR_KPARAM_INFO
	.align		4
.L_9:
        /*0008*/ 	.byte	0x04, 0x17
        /*000a*/ 	.short	(.L_11 - .L_10)
.L_10:
        /*000c*/ 	.word	0x00000000
        /*0010*/ 	.short	0x0001
        /*0012*/ 	.short	0x0008
        /*0014*/ 	.byte	0x00, 0xf0, 0x11, 0x00


	//----- nvinfo : EIATTR_KPARAM_INFO
	.align		4
.L_11:
        /*0018*/ 	.byte	0x04, 0x17
        /*001a*/ 	.short	(.L_13 - .L_12)
.L_12:
        /*001c*/ 	.word	0x00000000
        /*0020*/ 	.short	0x0000
        /*0022*/ 	.short	0x0000
        /*0024*/ 	.byte	0x00, 0xf4, 0x21, 0x00


	//----- nvinfo : EIATTR_SPARSE_MMA_MASK
	.align		4
.L_13:
        /*0028*/ 	.byte	0x03, 0x50
        /*002a*/ 	.short	0x0000


	//----- nvinfo : EIATTR_MAXREG_COUNT
	.align		4
        /*002c*/ 	.byte	0x03, 0x1b
        /*002e*/ 	.short	0x00ff


	//----- nvinfo : EIATTR_EXIT_INSTR_OFFSETS
	.align		4
        /*0030*/ 	.byte	0x04, 0x1c
        /*0032*/ 	.short	(.L_15 - .L_14)


	//   ....[0]....
.L_14:
        /*0034*/ 	.word	0x00000080


	//   ....[1]....
        /*0038*/ 	.word	0x000000b0


	//----- nvinfo : EIATTR_REQNTID
	.align		4
.L_15:
        /*003c*/ 	.byte	0x04, 0x10
        /*003e*/ 	.short	(.L_17 - .L_16)
.L_16:
        /*0040*/ 	.word	0x00000080
        /*0044*/ 	.word	0x00000001
        /*0048*/ 	.word	0x00000001


	//----- nvinfo : EIATTR_CBANK_PARAM_SIZE
	.align		4
.L_17:
        /*004c*/ 	.byte	0x03, 0x19
        /*004e*/ 	.short	0x000c


	//----- nvinfo : EIATTR_PARAM_CBANK
	.align		4
        /*0050*/ 	.byte	0x04, 0x0a
        /*0052*/ 	.short	(.L_19 - .L_18)
	.align		4
.L_18:
        /*0054*/ 	.word	index@(.nv.constant0.triton_poi_fused_new_zeros_6)
        /*0058*/ 	.short	0x0210
        /*005a*/ 	.short	0x000c


	//----- nvinfo : EIATTR_SW_WAR
	.align		4
.L_19:
        /*005c*/ 	.byte	0x04, 0x36
        /*005e*/ 	.short	(.L_21 - .L_20)
.L_20:
        /*0060*/ 	.word	0x00000008
.L_21:


//--------------------- .nv.callgraph             --------------------------
	.section	.nv.callgraph,"",@"SHT_CUDA_CALLGRAPH"
	.align	4
	.sectionentsize	8
	.align		4
        /*0000*/ 	.word	0x00000000
	.align		4
        /*0004*/ 	.word	0xffffffff
	.align		4
        /*0008*/ 	.word	0x00000000
	.align		4
        /*000c*/ 	.word	0xfffffffe
	.align		4
        /*0010*/ 	.word	0x00000000
	.align		4
        /*0014*/ 	.word	0xfffffffd
	.align		4
        /*0018*/ 	.word	0x00000000
	.align		4
        /*001c*/ 	.word	0xfffffffc


//--------------------- .text.triton_poi_fused_new_zeros_6 --------------------------
	.section	.text.triton_poi_fused_new_zeros_6,"ax",@progbits
	.align	128
        .global         triton_poi_fused_new_zeros_6
        .type           triton_poi_fused_new_zeros_6,@function
        .size           triton_poi_fused_new_zeros_6,(.L_x_1 - triton_poi_fused_new_zeros_6)
        .other          triton_poi_fused_new_zeros_6,@"STO_CUDA_ENTRY STV_DEFAULT"
triton_poi_fused_new_zeros_6:
.text.triton_poi_fused_new_zeros_6:
[----:B------:R-:W0:Y:S02]  /*0000*/  LDC R1, c[0x0][0x28] ;  /* 0x00000a00ff017b82 */ /* 0x000e240000000800 */
[----:B------:R-:W1:Y:S01]  /*0010*/  S2R R0, SR_TID.X ;  /* 0x0000000000007919 */ /* 0x000e620000002100 */
[----:B------:R-:W2:Y:S01]  /*0020*/  LDC.64 R2, c[0x0][0x210] ;  /* 0x00008400ff027b82 */ /* 0x000ea20000000a00 */
[----:B------:R-:W3:Y:S01]  /*0030*/  S2R R5, SR_CTAID.X ;  /* 0x0000000000057919 */ /* 0x000ee20000002500 */
[----:B-1----:R-:W-:-:S04]  /*0040*/  LOP3.LUT R0, R0, 0x7f, RZ, 0xc0, !PT ;  /* 0x0000007f00007812 */ /* 0x002fc800078ec0ff */
[----:B---3--:R-:W-:-:S04]  /*0050*/  LEA R5, R5, R0, 0x7 ;  /* 0x0000000005057211 */ /* 0x008fc800078e38ff */
[C---:B------:R-:W-:Y:S01]  /*0060*/  ISETP.GE.AND P0, PT, R5.reuse, 0x80, PT ;  /* 0x000000800500780c */ /* 0x040fe20003f06270 */
[----:B--2---:R-:W-:-:S12]  /*0070*/  IMAD.WIDE R2, R5, 0x4, R2 ;  /* 0x0000000405027825 */ /* 0x004fd800078e0202 */
[----:B------:R-:W-:Y:S05]  /*0080*/  @P0 EXIT ;  /* 0x000000000000094d */ /* 0x000fea0003800000 */
[----:B------:R-:W-:Y:S02]  /*0090*/  ULDC.64 UR4, c[0x0][0x208] ;  /* 0x0000820000047ab9 */ /* 0x000fe40000000a00 */
[----:B------:R-:W-:Y:S01]  /*00a0*/  STG.E desc[UR4][R2.64], RZ ;  /* 0x000000ff02007986 */ /* 0x000fe2000c101904 */
[----:B------:R-:W-:Y:S05]  /*00b0*/  EXIT ;  /* 0x000000000000794d */ /* 0x000fea0003800000 */
.L_x_0:
[----:B------:R-:W-:-:S00]  /*00c0*/  BRA `(.L_x_0) ;  /* 0xfffffffc00fc7947 */ /* 0x000fc0000383ffff */
[----:B------:R-:W-:-:S00]  /*00d0*/  NOP ;  /* 0x0000000000007918 */ /* 0x000fc00000000000 */
        /* <DEDUP_REMOVED lines=10> */
.L_x_1:


//--------------------- .nv.constant0.triton_poi_fused_new_zeros_6 --------------------------
	.section	.nv.constant0.triton_poi_fused_new_zeros_6,"a",@progbits
	.sectionflags	@""
	.align	4
.nv.constant0.triton_poi_fused_new_zeros_6:
	.zero		540
